//
// Generated by NVIDIA NVVM Compiler
//
// Compiler Build ID: CL-36424714
// Cuda compilation tools, release 13.0, V13.0.88
// Based on NVVM 20.0.0
//

.version 9.0
.target sm_100
.address_size 64

	// .globl	_Z12mandelKernelffffPiiim

.visible .entry _Z12mandelKernelffffPiiim(
	.param .f32 _Z12mandelKernelffffPiiim_param_0,
	.param .f32 _Z12mandelKernelffffPiiim_param_1,
	.param .f32 _Z12mandelKernelffffPiiim_param_2,
	.param .f32 _Z12mandelKernelffffPiiim_param_3,
	.param .u64 .ptr .align 1 _Z12mandelKernelffffPiiim_param_4,
	.param .u32 _Z12mandelKernelffffPiiim_param_5,
	.param .u32 _Z12mandelKernelffffPiiim_param_6,
	.param .u64 _Z12mandelKernelffffPiiim_param_7
)
{
	.reg .pred 	%p<10>;
	.reg .b32 	%r<39>;
	.reg .b32 	%f<59>;
	.reg .b64 	%rd<10>;

	ld.param.f32 	%f30, [_Z12mandelKernelffffPiiim_param_0];
	ld.param.f32 	%f32, [_Z12mandelKernelffffPiiim_param_1];
	ld.param.f32 	%f31, [_Z12mandelKernelffffPiiim_param_2];
	ld.param.f32 	%f33, [_Z12mandelKernelffffPiiim_param_3];
	ld.param.u64 	%rd3, [_Z12mandelKernelffffPiiim_param_4];
	ld.param.u32 	%r14, [_Z12mandelKernelffffPiiim_param_6];
	ld.param.u64 	%rd4, [_Z12mandelKernelffffPiiim_param_7];
	cvta.to.global.u64 	%rd5, %rd3;
	mov.u32 	%r15, %ctaid.x;
	mov.u32 	%r16, %ntid.x;
	mov.u32 	%r17, %tid.x;
	mad.lo.s32 	%r18, %r15, %r16, %r17;
	shl.b32 	%r1, %r18, 2;
	mov.u32 	%r19, %ctaid.y;
	mov.u32 	%r20, %ntid.y;
	mov.u32 	%r21, %tid.y;
	mad.lo.s32 	%r22, %r19, %r20, %r21;
	cvt.rn.f32.u32 	%f34, %r22;
	fma.rn.f32 	%f1, %f33, %f34, %f32;
	cvt.u64.u32 	%rd6, %r22;
	mad.lo.s64 	%rd1, %rd4, %rd6, %rd5;
	setp.lt.s32 	%p1, %r14, 1;
	@%p1 bra 	$L__BB0_14;
	cvt.rn.f32.s32 	%f35, %r1;
	fma.rn.f32 	%f2, %f31, %f35, %f30;
	mov.b32 	%r31, 0;
	mov.f32 	%f51, %f1;
	mov.f32 	%f52, %f2;
$L__BB0_2:
	mul.f32 	%f5, %f52, %f52;
	mul.f32 	%f6, %f51, %f51;
	add.f32 	%f36, %f5, %f6;
	setp.gt.f32 	%p2, %f36, 0f40800000;
	mov.u32 	%r38, %r31;
	@%p2 bra 	$L__BB0_4;
	add.f32 	%f37, %f52, %f52;
	fma.rn.f32 	%f51, %f37, %f51, %f1;
	sub.f32 	%f38, %f5, %f6;
	add.f32 	%f52, %f2, %f38;
	add.s32 	%r31, %r31, 1;
	setp.eq.s32 	%p3, %r31, %r14;
	mov.u32 	%r38, %r14;
	@%p3 bra 	$L__BB0_4;
	bra.uni 	$L__BB0_2;
$L__BB0_4:
	add.s32 	%r26, %r1, 1;
	mul.wide.s32 	%rd9, %r1, 4;
	add.s64 	%rd2, %rd1, %rd9;
	st.global.u32 	[%rd2], %r38;
	cvt.rn.f32.s32 	%f39, %r26;
	fma.rn.f32 	%f29, %f31, %f39, %f30;
	mov.b32 	%r32, 0;
	mov.f32 	%f53, %f1;
	mov.f32 	%f54, %f29;
$L__BB0_5:
	mul.f32 	%f11, %f54, %f54;
	mul.f32 	%f12, %f53, %f53;
	add.f32 	%f40, %f11, %f12;
	setp.gt.f32 	%p4, %f40, 0f40800000;
	mov.u32 	%r33, %r32;
	@%p4 bra 	$L__BB0_7;
	add.f32 	%f41, %f54, %f54;
	fma.rn.f32 	%f53, %f41, %f53, %f1;
	sub.f32 	%f42, %f11, %f12;
	add.f32 	%f54, %f29, %f42;
	add.s32 	%r32, %r32, 1;
	setp.ne.s32 	%p5, %r32, %r14;
	mov.u32 	%r33, %r14;
	@%p5 bra 	$L__BB0_5;
$L__BB0_7:
	add.s32 	%r28, %r1, 2;
	st.global.u32 	[%rd2+4], %r33;
	cvt.rn.f32.s32 	%f43, %r28;
	fma.rn.f32 	%f15, %f31, %f43, %f30;
	mov.b32 	%r34, 0;
	mov.f32 	%f55, %f1;
	mov.f32 	%f56, %f15;
$L__BB0_8:
	mul.f32 	%f18, %f56, %f56;
	mul.f32 	%f19, %f55, %f55;
	add.f32 	%f44, %f18, %f19;
	setp.gt.f32 	%p6, %f44, 0f40800000;
	mov.u32 	%r35, %r34;
	@%p6 bra 	$L__BB0_10;
	add.f32 	%f45, %f56, %f56;
	fma.rn.f32 	%f55, %f45, %f55, %f1;
	sub.f32 	%f46, %f18, %f19;
	add.f32 	%f56, %f15, %f46;
	add.s32 	%r34, %r34, 1;
	setp.ne.s32 	%p7, %r34, %r14;
	mov.u32 	%r35, %r14;
	@%p7 bra 	$L__BB0_8;
$L__BB0_10:
	add.s32 	%r30, %r1, 3;
	st.global.u32 	[%rd2+8], %r35;
	cvt.rn.f32.s32 	%f47, %r30;
	fma.rn.f32 	%f22, %f31, %f47, %f30;
	mov.b32 	%r36, 0;
	mov.f32 	%f57, %f1;
	mov.f32 	%f58, %f22;
$L__BB0_11:
	mul.f32 	%f25, %f58, %f58;
	mul.f32 	%f26, %f57, %f57;
	add.f32 	%f48, %f25, %f26;
	setp.gt.f32 	%p8, %f48, 0f40800000;
	mov.u32 	%r37, %r36;
	@%p8 bra 	$L__BB0_13;
	add.f32 	%f49, %f58, %f58;
	fma.rn.f32 	%f57, %f49, %f57, %f1;
	sub.f32 	%f50, %f25, %f26;
	add.f32 	%f58, %f22, %f50;
	add.s32 	%r36, %r36, 1;
	setp.ne.s32 	%p9, %r36, %r14;
	mov.u32 	%r37, %r14;
	@%p9 bra 	$L__BB0_11;
$L__BB0_13:
	st.global.u32 	[%rd2+12], %r37;
	bra.uni 	$L__BB0_15;
$L__BB0_14:
	mul.wide.s32 	%rd7, %r1, 4;
	add.s64 	%rd8, %rd1, %rd7;
	mov.b32 	%r23, 0;
	st.global.u32 	[%rd8], %r23;
	st.global.u32 	[%rd8+4], %r23;
	st.global.u32 	[%rd8+8], %r23;
	st.global.u32 	[%rd8+12], %r23;
$L__BB0_15:
	ret;

}


// ===== COMPILED SASS (sm_100) =====

	.target	sm_100

	.elftype	@"ET_EXEC"


//--------------------- .note.nv.tkinfo           --------------------------
	.section	.note.nv.tkinfo,"",@"SHT_NOTE"
	.sectionflags	@"SHF_NOTE_NV_TKINFO"
	.tkinfo
        /*0018*/ 	.word	0x00000002
        /*0030*/ 	.string	""
        /*0030*/ 	.string	"ptxas"
        /*0030*/ 	.string	"Cuda compilation tools, release 13.0, V13.0.88"
        /*0030*/ 	.string	"Build cuda_13.0.r13.0/compiler.36424714_0"
        /*0030*/ 	.string	"-arch sm_100 -m 64 "



//--------------------- .note.nv.cuinfo           --------------------------
	.section	.note.nv.cuinfo,"",@"SHT_NOTE"
	.sectionflags	@"SHF_NOTE_NV_CUINFO"
        /*0018*/ 	.short	0x0002
        /*001a*/ 	.short	0x0064
        /*001c*/ 	.short	0x0082
	.zero		2


//--------------------- .nv.info                  --------------------------
	.section	.nv.info,"",@"SHT_CUDA_INFO"
	.align	4


	//----- nvinfo : EIATTR_REGCOUNT
	.align		4
        /*0000*/ 	.byte	0x04, 0x2f
        /*0002*/ 	.short	(.L_1 - .L_0)
	.align		4
.L_0:
        /*0004*/ 	.word	index@(_Z12mandelKernelffffPiiim)
        /*0008*/ 	.word	0x00000010


	//----- nvinfo : EIATTR_FRAME_SIZE
	.align		4
.L_1:
        /*000c*/ 	.byte	0x04, 0x11
        /*000e*/ 	.short	(.L_3 - .L_2)
	.align		4
.L_2:
        /*0010*/ 	.word	index@(_Z12mandelKernelffffPiiim)
        /*0014*/ 	.word	0x00000000


	//----- nvinfo : EIATTR_MIN_STACK_SIZE
	.align		4
.L_3:
        /*0018*/ 	.byte	0x04, 0x12
        /*001a*/ 	.short	(.L_5 - .L_4)
	.align		4
.L_4:
        /*001c*/ 	.word	index@(_Z12mandelKernelffffPiiim)
        /*0020*/ 	.word	0x00000000
.L_5:


//--------------------- .nv.compat                --------------------------
	.section	.nv.compat,"",@"SHT_CUDA_COMPAT_INFO"
	.align	4
        /*0000*/ 	.byte	0x02, 0x09, 0x00, 0x00, 0x02, 0x02, 0x01, 0x00, 0x02, 0x05, 0x05, 0x00, 0x03, 0x07, 0x01, 0x01
        /*0010*/ 	.byte	0x02, 0x03, 0x00, 0x00, 0x02, 0x06, 0x01, 0x00, 0x04, 0x0b, 0x08, 0x00, 0x01, 0x00, 0x00, 0x00
        /*0020*/ 	.byte	0x00, 0x00, 0x00, 0x00


//--------------------- .nv.info._Z12mandelKernelffffPiiim --------------------------
	.section	.nv.info._Z12mandelKernelffffPiiim,"",@"SHT_CUDA_INFO"
	.sectionflags	@""
	.align	4


	//----- nvinfo : EIATTR_CUDA_API_VERSION
	.align		4
        /*0000*/ 	.byte	0x04, 0x37
        /*0002*/ 	.short	(.L_7 - .L_6)
.L_6:
        /*0004*/ 	.word	0x00000082


	//----- nvinfo : EIATTR_KPARAM_INFO
	.align		4
.L_7:
        /*0008*/ 	.byte	0x04, 0x17
        /*000a*/ 	.short	(.L_9 - .L_8)
.L_8:
        /*000c*/ 	.word	0x00000000
        /*0010*/ 	.short	0x0007
        /*0012*/ 	.short	0x0020
        /*0014*/ 	.byte	0x00, 0xf0, 0x21, 0x00


	//----- nvinfo : EIATTR_KPARAM_INFO
	.align		4
.L_9:
        /*0018*/ 	.byte	0x04, 0x17
        /*001a*/ 	.short	(.L_11 - .L_10)
.L_10:
        /*001c*/ 	.word	0x00000000
        /*0020*/ 	.short	0x0006
        /*0022*/ 	.short	0x001c
        /*0024*/ 	.byte	0x00, 0xf0, 0x11, 0x00


	//----- nvinfo : EIATTR_KPARAM_INFO
	.align		4
.L_11:
        /*0028*/ 	.byte	0x04, 0x17
        /*002a*/ 	.short	(.L_13 - .L_12)
.L_12:
        /*002c*/ 	.word	0x00000000
        /*0030*/ 	.short	0x0005
        /*0032*/ 	.short	0x0018
        /*0034*/ 	.byte	0x00, 0xf0, 0x11, 0x00


	//----- nvinfo : EIATTR_KPARAM_INFO
	.align		4
.L_13:
        /*0038*/ 	.byte	0x04, 0x17
        /*003a*/ 	.short	(.L_15 - .L_14)
.L_14:
        /*003c*/ 	.word	0x00000000
        /*0040*/ 	.short	0x0004
        /*0042*/ 	.short	0x0010
        /*0044*/ 	.byte	0x00, 0xf5, 0x21, 0x00


	//----- nvinfo : EIATTR_KPARAM_INFO
	.align		4
.L_15:
        /*0048*/ 	.byte	0x04, 0x17
        /*004a*/ 	.short	(.L_17 - .L_16)
.L_16:
        /*004c*/ 	.word	0x00000000
        /*0050*/ 	.short	0x0003
        /*0052*/ 	.short	0x000c
        /*0054*/ 	.byte	0x00, 0xf0, 0x11, 0x00


	//----- nvinfo : EIATTR_KPARAM_INFO
	.align		4
.L_17:
        /*0058*/ 	.byte	0x04, 0x17
        /*005a*/ 	.short	(.L_19 - .L_18)
.L_18:
        /*005c*/ 	.word	0x00000000
        /*0060*/ 	.short	0x0002
        /*0062*/ 	.short	0x0008
        /*0064*/ 	.byte	0x00, 0xf0, 0x11, 0x00


	//----- nvinfo : EIATTR_KPARAM_INFO
	.align		4
.L_19:
        /*0068*/ 	.byte	0x04, 0x17
        /*006a*/ 	.short	(.L_21 - .L_20)
.L_20:
        /*006c*/ 	.word	0x00000000
        /*0070*/ 	.short	0x0001
        /*0072*/ 	.short	0x0004
        /*0074*/ 	.byte	0x00, 0xf0, 0x11, 0x00


	//----- nvinfo : EIATTR_KPARAM_INFO
	.align		4
.L_21:
        /*0078*/ 	.byte	0x04, 0x17
        /*007a*/ 	.short	(.L_23 - .L_22)
.L_22:
        /*007c*/ 	.word	0x00000000
        /*0080*/ 	.short	0x0000
        /*0082*/ 	.short	0x0000
        /*0084*/ 	.byte	0x00, 0xf0, 0x11, 0x00


	//----- nvinfo : EIATTR_SPARSE_MMA_MASK
	.align		4
.L_23:
        /*0088*/ 	.byte	0x03, 0x50
        /*008a*/ 	.short	0x0000


	//----- nvinfo : EIATTR_MAXREG_COUNT
	.align		4
        /*008c*/ 	.byte	0x03, 0x1b
        /*008e*/ 	.short	0x00ff


	//----- nvinfo : EIATTR_MERCURY_ISA_VERSION
	.align		4
        /*0090*/ 	.byte	0x03, 0x5f
        /*0092*/ 	.short	0x0101


	//----- nvinfo : EIATTR_VRC_CTA_INIT_COUNT
	.align		4
        /*0094*/ 	.byte	0x02, 0x4a
	.zero		1
	.zero		1


	//----- nvinfo : EIATTR_EXIT_INSTR_OFFSETS
	.align		4
        /*0098*/ 	.byte	0x04, 0x1c
        /*009a*/ 	.short	(.L_25 - .L_24)


	//   ....[0]....
.L_24:
        /*009c*/ 	.word	0x00000870


	//   ....[1]....
        /*00a0*/ 	.word	0x000008d0


	//----- nvinfo : EIATTR_CRS_STACK_SIZE
	.align		4
.L_25:
        /*00a4*/ 	.byte	0x04, 0x1e
        /*00a6*/ 	.short	(.L_27 - .L_26)
.L_26:
        /*00a8*/ 	.word	0x00000000


	//----- nvinfo : EIATTR_CBANK_PARAM_SIZE
	.align		4
.L_27:
        /*00ac*/ 	.byte	0x03, 0x19
        /*00ae*/ 	.short	0x0028


	//----- nvinfo : EIATTR_PARAM_CBANK
	.align		4
        /*00b0*/ 	.byte	0x04, 0x0a
        /*00b2*/ 	.short	(.L_29 - .L_28)
	.align		4
.L_28:
        /*00b4*/ 	.word	index@(.nv.constant0._Z12mandelKernelffffPiiim)
        /*00b8*/ 	.short	0x0380
        /*00ba*/ 	.short	0x0028


	//----- nvinfo : EIATTR_SW_WAR
	.align		4
.L_29:
        /*00bc*/ 	.byte	0x04, 0x36
        /*00be*/ 	.short	(.L_31 - .L_30)
.L_30:
        /*00c0*/ 	.word	0x00000008
.L_31:


//--------------------- .nv.callgraph             --------------------------
	.section	.nv.callgraph,"",@"SHT_CUDA_CALLGRAPH"
	.align	4
	.sectionentsize	8
	.align		4
        /*0000*/ 	.word	0x00000000
	.align		4
        /*0004*/ 	.word	0xffffffff
	.align		4
        /*0008*/ 	.word	0x00000000
	.align		4
        /*000c*/ 	.word	0xfffffffe
	.align		4
        /*0010*/ 	.word	0x00000000
	.align		4
        /*0014*/ 	.word	0xfffffffd
	.align		4
        /*0018*/ 	.word	0x00000000
	.align		4
        /*001c*/ 	.word	0xfffffffc


//--------------------- .text._Z12mandelKernelffffPiiim --------------------------
	.section	.text._Z12mandelKernelffffPiiim,"ax",@progbits
	.align	128
        .global         _Z12mandelKernelffffPiiim
        .type           _Z12mandelKernelffffPiiim,@function
        .size           _Z12mandelKernelffffPiiim,(.L_x_14 - _Z12mandelKernelffffPiiim)
        .other          _Z12mandelKernelffffPiiim,@"STO_CUDA_ENTRY STV_DEFAULT"
_Z12mandelKernelffffPiiim:
.text._Z12mandelKernelffffPiiim:
[----:B------:R-:W-:Y:S01]  /*0000*/  LDC R1, c[0x0][0x37c] ;  /* 0x0000df00ff017b82 */ /* 0x000fe20000000800 */
[----:B------:R-:W0:Y:S07]  /*0010*/  S2R R0, SR_TID.Y ;  /* 0x0000000000007919 */ /* 0x000e2e0000002200 */
[----:B------:R-:W1:Y:S01]  /*0020*/  LDC R5, c[0x0][0x360] ;  /* 0x0000d800ff057b82 */ /* 0x000e620000000800 */
[----:B------:R-:W2:Y:S01]  /*0030*/  LDCU UR10, c[0x0][0x39c] ;  /* 0x00007380ff0a77ac */ /* 0x000ea20008000800 */
[----:B------:R-:W1:Y:S01]  /*0040*/  S2R R4, SR_TID.X ;  /* 0x0000000000047919 */ /* 0x000e620000002100 */
[----:B------:R-:W3:Y:S05]  /*0050*/  LDCU.64 UR8, c[0x0][0x3a0] ;  /* 0x00007400ff0877ac */ /* 0x000eea0008000a00 */
[----:B------:R-:W0:Y:S01]  /*0060*/  S2UR UR4, SR_CTAID.Y ;  /* 0x00000000000479c3 */ /* 0x000e220000002600 */
[----:B------:R-:W4:Y:S07]  /*0070*/  LDCU UR7, c[0x0][0x38c] ;  /* 0x00007180ff0777ac */ /* 0x000f2e0008000800 */
[----:B------:R-:W0:Y:S01]  /*0080*/  LDC R7, c[0x0][0x364] ;  /* 0x0000d900ff077b82 */ /* 0x000e220000000800 */
[----:B--2---:R-:W-:-:S07]  /*0090*/  UISETP.GE.AND UP0, UPT, UR10, 0x1, UPT ;  /* 0x000000010a00788c */ /* 0x004fce000bf06270 */
[----:B------:R-:W1:Y:S08]  /*00a0*/  S2UR UR6, SR_CTAID.X ;  /* 0x00000000000679c3 */ /* 0x000e700000002500 */
[----:B------:R-:W3:Y:S08]  /*00b0*/  LDC.64 R2, c[0x0][0x390] ;  /* 0x0000e400ff027b82 */ /* 0x000ef00000000a00 */
[----:B------:R-:W4:Y:S01]  /*00c0*/  LDC R9, c[0x0][0x384] ;  /* 0x0000e100ff097b82 */ /* 0x000f220000000800 */
[----:B0-----:R-:W-:Y:S01]  /*00d0*/  IMAD R7, R7, UR4, R0 ;  /* 0x0000000407077c24 */ /* 0x001fe2000f8e0200 */
[----:B------:R-:W0:Y:S04]  /*00e0*/  LDCU.64 UR4, c[0x0][0x358] ;  /* 0x00006b00ff0477ac */ /* 0x000e280008000a00 */
[----:B------:R-:W-:Y:S01]  /*00f0*/  I2FP.F32.U32 R0, R7 ;  /* 0x0000000700007245 */ /* 0x000fe20000201000 */
[----:B-1----:R-:W-:-:S05]  /*0100*/  IMAD R5, R5, UR6, R4 ;  /* 0x0000000605057c24 */ /* 0x002fca000f8e0204 */
[----:B------:R-:W-:Y:S01]  /*0110*/  SHF.L.U32 R5, R5, 0x2, RZ ;  /* 0x0000000205057819 */ /* 0x000fe200000006ff */
[----:B---3--:R-:W-:-:S04]  /*0120*/  IMAD.WIDE.U32 R2, R7, UR8, R2 ;  /* 0x0000000807027c25 */ /* 0x008fc8000f8e0002 */
[----:B------:R-:W-:Y:S02]  /*0130*/  IMAD R3, R7, UR9, R3 ;  /* 0x0000000907037c24 */ /* 0x000fe4000f8e0203 */
[----:B----4-:R-:W-:Y:S01]  /*0140*/  FFMA R0, R0, UR7, R9 ;  /* 0x0000000700007c23 */ /* 0x010fe20008000009 */
[----:B0-----:R-:W-:Y:S06]  /*0150*/  BRA.U !UP0, `(.L_x_0) ;  /* 0x0000000508c87547 */ /* 0x001fec000b800000 */
[----:B------:R-:W0:Y:S01]  /*0160*/  LDC R7, c[0x0][0x380] ;  /* 0x0000e000ff077b82 */ /* 0x000e220000000800 */
[----:B------:R-:W0:Y:S01]  /*0170*/  LDCU UR6, c[0x0][0x388] ;  /* 0x00007100ff0677ac */ /* 0x000e220008000800 */
[----:B------:R-:W-:Y:S01]  /*0180*/  I2FP.F32.S32 R4, R5 ;  /* 0x0000000500047245 */ /* 0x000fe20000201400 */
[----:B------:R-:W-:Y:S01]  /*0190*/  BSSY.RECONVERGENT B0, `(.L_x_1) ;  /* 0x000001d000007945 */ /* 0x000fe20003800200 */
[----:B------:R-:W-:-:S03]  /*01a0*/  HFMA2 R9, -RZ, RZ, 0, 0 ;  /* 0x00000000ff097431 */ /* 0x000fc600000001ff */
[----:B0-----:R-:W-:Y:S01]  /*01b0*/  FFMA R4, R4, UR6, R7 ;  /* 0x0000000604047c23 */ /* 0x001fe20008000007 */
[----:B------:R-:W-:-:S03]  /*01c0*/  FMUL R7, R0, R0 ;  /* 0x0000000000077220 */ /* 0x000fc60000400000 */
[----:B------:R-:W-:-:S04]  /*01d0*/  FMUL R6, R4, R4 ;  /* 0x0000000404067220 */ /* 0x000fc80000400000 */
[----:B------:R-:W-:-:S05]  /*01e0*/  FADD R8, R6, R7 ;  /* 0x0000000706087221 */ /* 0x000fca0000000000 */
[----:B------:R-:W-:-:S13]  /*01f0*/  FSETP.GT.AND P0, PT, R8, 4, PT ;  /* 0x408000000800780b */ /* 0x000fda0003f04000 */
[----:B------:R-:W-:Y:S05]  /*0200*/  @P0 BRA `(.L_x_2) ;  /* 0x0000000000540947 */ /* 0x000fea0003800000 */
[----:B------:R-:W-:Y:S01]  /*0210*/  MOV R9, R6 ;  /* 0x0000000600097202 */ /* 0x000fe20000000f00 */
[----:B------:R-:W0:Y:S01]  /*0220*/  LDCU UR7, c[0x0][0x39c] ;  /* 0x00007380ff0777ac */ /* 0x000e220008000800 */
[----:B------:R-:W-:Y:S02]  /*0230*/  MOV R10, R7 ;  /* 0x00000007000a7202 */ /* 0x000fe40000000f00 */
[----:B------:R-:W-:Y:S01]  /*0240*/  MOV R6, RZ ;  /* 0x000000ff00067202 */ /* 0x000fe20000000f00 */
[----:B------:R-:W1:Y:S01]  /*0250*/  LDCU UR6, c[0x0][0x39c] ;  /* 0x00007380ff0677ac */ /* 0x000e620008000800 */
[----:B------:R-:W-:Y:S02]  /*0260*/  MOV R7, R0 ;  /* 0x0000000000077202 */ /* 0x000fe40000000f00 */
[----:B------:R-:W-:-:S07]  /*0270*/  MOV R8, R4 ;  /* 0x0000000400087202 */ /* 0x000fce0000000f00 */
.L_x_3:
[----:B------:R-:W-:Y:S01]  /*0280*/  IADD3 R6, PT, PT, R6, 0x1, RZ ;  /* 0x0000000106067810 */ /* 0x000fe20007ffe0ff */
[----:B------:R-:W-:Y:S01]  /*0290*/  FADD R11, R8, R8 ;  /* 0x00000008080b7221 */ /* 0x000fe20000000000 */
[----:B------:R-:W-:Y:S01]  /*02a0*/  FADD R13, -R10, R9 ;  /* 0x000000090a0d7221 */ /* 0x000fe20000000100 */
[----:B-1----:R-:W-:Y:S02]  /*02b0*/  MOV R9, UR6 ;  /* 0x0000000600097c02 */ /* 0x002fe40008000f00 */
[----:B0-----:R-:W-:Y:S01]  /*02c0*/  ISETP.NE.AND P0, PT, R6, UR7, PT ;  /* 0x0000000706007c0c */ /* 0x001fe2000bf05270 */
[----:B------:R-:W-:-:S12]  /*02d0*/  FFMA R7, R11, R7, R0 ;  /* 0x000000070b077223 */ /* 0x000fd80000000000 */
[----:B------:R-:W-:Y:S05]  /*02e0*/  @!P0 BRA `(.L_x_2) ;  /* 0x00000000001c8947 */ /* 0x000fea0003800000 */
[----:B------:R-:W-:Y:S01]  /*02f0*/  FADD R8, R4, R13 ;  /* 0x0000000d04087221 */ /* 0x000fe20000000000 */
[----:B------:R-:W-:-:S03]  /*0300*/  FMUL R10, R7, R7 ;  /* 0x00000007070a7220 */ /* 0x000fc60000400000 */
[----:B------:R-:W-:-:S04]  /*0310*/  FMUL R9, R8, R8 ;  /* 0x0000000808097220 */ /* 0x000fc80000400000 */
[----:B------:R-:W-:-:S05]  /*0320*/  FADD R11, R9, R10 ;  /* 0x0000000a090b7221 */ /* 0x000fca0000000000 */
[----:B------:R-:W-:-:S13]  /*0330*/  FSETP.GT.AND P0, PT, R11, 4, PT ;  /* 0x408000000b00780b */ /* 0x000fda0003f04000 */
[----:B------:R-:W-:Y:S05]  /*0340*/  @!P0 BRA `(.L_x_3) ;  /* 0xfffffffc00cc8947 */ /* 0x000fea000383ffff */
[----:B------:R-:W-:-:S07]  /*0350*/  MOV R9, R6 ;  /* 0x0000000600097202 */ /* 0x000fce0000000f00 */
.L_x_2:
[----:B------:R-:W-:Y:S05]  /*0360*/  BSYNC.RECONVERGENT B0 ;  /* 0x0000000000007941 */ /* 0x000fea0003800200 */
.L_x_1:
[----:B------:R-:W0:Y:S01]  /*0370*/  LDC R7, c[0x0][0x380] ;  /* 0x0000e000ff077b82 */ /* 0x000e220000000800 */
[C---:B------:R-:W-:Y:S01]  /*0380*/  IMAD.WIDE R2, R5.reuse, 0x4, R2 ;  /* 0x0000000405027825 */ /* 0x040fe200078e0202 */
[----:B------:R-:W0:Y:S01]  /*0390*/  LDCU UR6, c[0x0][0x388] ;  /* 0x00007100ff0677ac */ /* 0x000e220008000800 */
[----:B------:R-:W-:Y:S02]  /*03a0*/  IADD3 R4, PT, PT, R5, 0x1, RZ ;  /* 0x0000000105047810 */ /* 0x000fe40007ffe0ff */
[----:B------:R-:W-:Y:S01]  /*03b0*/  HFMA2 R6, -RZ, RZ, 0, 0 ;  /* 0x00000000ff067431 */ /* 0x000fe200000001ff */
[----:B------:R-:W-:Y:S01]  /*03c0*/  BSSY.RECONVERGENT B0, `(.L_x_4) ;  /* 0x0000015000007945 */ /* 0x000fe20003800200 */
[----:B------:R1:W-:Y:S01]  /*03d0*/  STG.E desc[UR4][R2.64], R9 ;  /* 0x0000000902007986 */ /* 0x0003e2000c101904 */
[----:B------:R-:W-:Y:S01]  /*03e0*/  I2FP.F32.S32 R4, R4 ;  /* 0x0000000400047245 */ /* 0x000fe20000201400 */
[----:B------:R-:W2:Y:S01]  /*03f0*/  LDCU UR8, c[0x0][0x39c] ;  /* 0x00007380ff0877ac */ /* 0x000ea20008000800 */
[----:B------:R-:W3:Y:S03]  /*0400*/  LDCU UR7, c[0x0][0x39c] ;  /* 0x00007380ff0777ac */ /* 0x000ee60008000800 */
[----:B0-----:R-:W-:Y:S01]  /*0410*/  FFMA R4, R4, UR6, R7 ;  /* 0x0000000604047c23 */ /* 0x001fe20008000007 */
[----:B------:R-:W-:-:S04]  /*0420*/  MOV R7, R0 ;  /* 0x0000000000077202 */ /* 0x000fc80000000f00 */
[----:B-123--:R-:W-:-:S07]  /*0430*/  MOV R8, R4 ;  /* 0x0000000400087202 */ /* 0x00efce0000000f00 */
.L_x_6:
[----:B------:R-:W-:Y:S01]  /*0440*/  FMUL R11, R8, R8 ;  /* 0x00000008080b7220 */ /* 0x000fe20000400000 */
[----:B------:R-:W-:-:S04]  /*0450*/  FMUL R10, R7, R7 ;  /* 0x00000007070a7220 */ /* 0x000fc80000400000 */
[----:B------:R-:W-:-:S05]  /*0460*/  FADD R9, R11, R10 ;  /* 0x0000000a0b097221 */ /* 0x000fca0000000000 */
[----:B------:R-:W-:-:S13]  /*0470*/  FSETP.GT.AND P0, PT, R9, 4, PT ;  /* 0x408000000900780b */ /* 0x000fda0003f04000 */
[----:B------:R-:W-:Y:S05]  /*0480*/  @P0 BRA `(.L_x_5) ;  /* 0x0000000000200947 */ /* 0x000fea0003800000 */
[----:B------:R-:W-:Y:S01]  /*0490*/  IADD3 R6, PT, PT, R6, 0x1, RZ ;  /* 0x0000000106067810 */ /* 0x000fe20007ffe0ff */
[----:B------:R-:W-:Y:S01]  /*04a0*/  FADD R9, R8, R8 ;  /* 0x0000000808097221 */ /* 0x000fe20000000000 */
[----:B------:R-:W-:Y:S02]  /*04b0*/  FADD R11, R11, -R10 ;  /* 0x8000000a0b0b7221 */ /* 0x000fe40000000000 */
[----:B------:R-:W-:Y:S01]  /*04c0*/  ISETP.NE.AND P0, PT, R6, UR7, PT ;  /* 0x0000000706007c0c */ /* 0x000fe2000bf05270 */
[----:B------:R-:W-:Y:S01]  /*04d0*/  FFMA R7, R9, R7, R0 ;  /* 0x0000000709077223 */ /* 0x000fe20000000000 */
[----:B------:R-:W-:-:S11]  /*04e0*/  FADD R8, R4, R11 ;  /* 0x0000000b04087221 */ /* 0x000fd60000000000 */
[----:B------:R-:W-:Y:S05]  /*04f0*/  @P0 BRA `(.L_x_6) ;  /* 0xfffffffc00d00947 */ /* 0x000fea000383ffff */
[----:B------:R-:W-:-:S07]  /*0500*/  MOV R6, UR8 ;  /* 0x0000000800067c02 */ /* 0x000fce0008000f00 */
.L_x_5:
[----:B------:R-:W-:Y:S05]  /*0510*/  BSYNC.RECONVERGENT B0 ;  /* 0x0000000000007941 */ /* 0x000fea0003800200 */
.L_x_4:
[----:B------:R-:W0:Y:S01]  /*0520*/  LDC R7, c[0x0][0x380] ;  /* 0x0000e000ff077b82 */ /* 0x000e220000000800 */
[----:B------:R-:W0:Y:S01]  /*0530*/  LDCU UR6, c[0x0][0x388] ;  /* 0x00007100ff0677ac */ /* 0x000e220008000800 */
[----:B------:R1:W-:Y:S01]  /*0540*/  STG.E desc[UR4][R2.64+0x4], R6 ;  /* 0x0000040602007986 */ /* 0x0003e2000c101904 */
[----:B------:R-:W-:Y:S01]  /*0550*/  IADD3 R4, PT, PT, R5, 0x2, RZ ;  /* 0x0000000205047810 */ /* 0x000fe20007ffe0ff */
[----:B------:R-:W-:Y:S01]  /*0560*/  BSSY.RECONVERGENT B0, `(.L_x_7) ;  /* 0x0000015000007945 */ /* 0x000fe20003800200 */
[----:B------:R-:W-:Y:S01]  /*0570*/  MOV R9, R0 ;  /* 0x0000000000097202 */ /* 0x000fe20000000f00 */
[----:B------:R-:W2:Y:S01]  /*0580*/  LDCU UR8, c[0x0][0x39c] ;  /* 0x00007380ff0877ac */ /* 0x000ea20008000800 */
[----:B------:R-:W-:Y:S01]  /*0590*/  I2FP.F32.S32 R4, R4 ;  /* 0x0000000400047245 */ /* 0x000fe20000201400 */
[----:B------:R-:W3:Y:S04]  /*05a0*/  LDCU UR7, c[0x0][0x39c] ;  /* 0x00007380ff0777ac */ /* 0x000ee80008000800 */
[----:B0-----:R-:W-:Y:S01]  /*05b0*/  FFMA R4, R4, UR6, R7 ;  /* 0x0000000604047c23 */ /* 0x001fe20008000007 */
[----:B------:R-:W-:-:S04]  /*05c0*/  HFMA2 R7, -RZ, RZ, 0, 0 ;  /* 0x00000000ff077431 */ /* 0x000fc800000001ff */
[----:B-123--:R-:W-:-:S07]  /*05d0*/  MOV R8, R4 ;  /* 0x0000000400087202 */ /* 0x00efce0000000f00 */
.L_x_9:
        /* <DEDUP_REMOVED lines=13> */
.L_x_8:
[----:B------:R-:W-:Y:S05]  /*06b0*/  BSYNC.RECONVERGENT B0 ;  /* 0x0000000000007941 */ /* 0x000fea0003800200 */
.L_x_7:
        /* <DEDUP_REMOVED lines=12> */
.L_x_12:
        /* <DEDUP_REMOVED lines=13> */
.L_x_11:
[----:B------:R-:W-:Y:S05]  /*0850*/  BSYNC.RECONVERGENT B0 ;  /* 0x0000000000007941 */ /* 0x000fea0003800200 */
.L_x_10:
[----:B------:R-:W-:Y:S01]  /*0860*/  STG.E desc[UR4][R2.64+0xc], R4 ;  /* 0x00000c0402007986 */ /* 0x000fe2000c101904 */
[----:B------:R-:W-:Y:S05]  /*0870*/  EXIT ;  /* 0x000000000000794d */ /* 0x000fea0003800000 */
.L_x_0:
[----:B------:R-:W-:-:S05]  /*0880*/  IMAD.WIDE R2, R5, 0x4, R2 ;  /* 0x0000000405027825 */ /* 0x000fca00078e0202 */
[----:B------:R-:W-:Y:S04]  /*0890*/  STG.E desc[UR4][R2.64], RZ ;  /* 0x000000ff02007986 */ /* 0x000fe8000c101904 */
[----:B------:R-:W-:Y:S04]  /*08a0*/  STG.E desc[UR4][R2.64+0x4], RZ ;  /* 0x000004ff02007986 */ /* 0x000fe8000c101904 */
[----:B------:R-:W-:Y:S04]  /*08b0*/  STG.E desc[UR4][R2.64+0x8], RZ ;  /* 0x000008ff02007986 */ /* 0x000fe8000c101904 */
[----:B------:R-:W-:Y:S01]  /*08c0*/  STG.E desc[UR4][R2.64+0xc], RZ ;  /* 0x00000cff02007986 */ /* 0x000fe2000c101904 */
[----:B------:R-:W-:Y:S05]  /*08d0*/  EXIT ;  /* 0x000000000000794d */ /* 0x000fea0003800000 */
.L_x_13:
[----:B------:R-:W-:-:S00]  /*08e0*/  BRA `(.L_x_13) ;  /* 0xfffffffc00fc7947 */ /* 0x000fc0000383ffff */
[----:B------:R-:W-:-:S00]  /*08f0*/  NOP ;  /* 0x0000000000007918 */ /* 0x000fc00000000000 */
        /* <DEDUP_REMOVED lines=8> */
.L_x_14:


//--------------------- .nv.shared.reserved.0     --------------------------
	.section	.nv.shared.reserved.0,"aw",@nobits
	.weak		__nv_reservedSMEM_offset_0_alias
	.size		__nv_reservedSMEM_offset_0_alias, 0, 64
	.other		__nv_reservedSMEM_offset_0_alias,@"STO_CUDA_RESERVED_SHARED STV_DEFAULT"
__nv_reservedSMEM_offset_0_alias:
	.zero		0
	.zero		64


//--------------------- .nv.constant0._Z12mandelKernelffffPiiim --------------------------
	.section	.nv.constant0._Z12mandelKernelffffPiiim,"a",@progbits
	.sectionflags	@""
	.align	4
.nv.constant0._Z12mandelKernelffffPiiim:
	.zero		936


//--------------------- SYMBOLS --------------------------

	.type		.nv.reservedSmem.offset0,@object
	.size		.nv.reservedSmem.offset0,0x4
